//
// Generated by NVIDIA NVVM Compiler
//
// Compiler Build ID: CL-36424714
// Cuda compilation tools, release 13.0, V13.0.88
// Based on NVVM 20.0.0
//

.version 9.0
.target sm_100
.address_size 64

	// .globl	_Z11convolutionPdS_S_iiiiii

.visible .entry _Z11convolutionPdS_S_iiiiii(
	.param .u64 .ptr .align 1 _Z11convolutionPdS_S_iiiiii_param_0,
	.param .u64 .ptr .align 1 _Z11convolutionPdS_S_iiiiii_param_1,
	.param .u64 .ptr .align 1 _Z11convolutionPdS_S_iiiiii_param_2,
	.param .u32 _Z11convolutionPdS_S_iiiiii_param_3,
	.param .u32 _Z11convolutionPdS_S_iiiiii_param_4,
	.param .u32 _Z11convolutionPdS_S_iiiiii_param_5,
	.param .u32 _Z11convolutionPdS_S_iiiiii_param_6,
	.param .u32 _Z11convolutionPdS_S_iiiiii_param_7,
	.param .u32 _Z11convolutionPdS_S_iiiiii_param_8
)
{
	.reg .pred 	%p<62>;
	.reg .b32 	%r<51>;
	.reg .b64 	%rd<39>;
	.reg .b64 	%fd<29>;

	ld.param.u64 	%rd9, [_Z11convolutionPdS_S_iiiiii_param_0];
	ld.param.u64 	%rd10, [_Z11convolutionPdS_S_iiiiii_param_1];
	ld.param.u64 	%rd8, [_Z11convolutionPdS_S_iiiiii_param_2];
	ld.param.u32 	%r20, [_Z11convolutionPdS_S_iiiiii_param_3];
	ld.param.u32 	%r15, [_Z11convolutionPdS_S_iiiiii_param_4];
	ld.param.u32 	%r16, [_Z11convolutionPdS_S_iiiiii_param_5];
	ld.param.u32 	%r17, [_Z11convolutionPdS_S_iiiiii_param_6];
	ld.param.u32 	%r18, [_Z11convolutionPdS_S_iiiiii_param_7];
	ld.param.u32 	%r19, [_Z11convolutionPdS_S_iiiiii_param_8];
	cvta.to.global.u64 	%rd1, %rd9;
	cvta.to.global.u64 	%rd2, %rd10;
	mov.u32 	%r21, %ctaid.x;
	mov.u32 	%r22, %ntid.x;
	mov.u32 	%r23, %tid.x;
	mad.lo.s32 	%r1, %r21, %r22, %r23;
	mov.u32 	%r24, %ctaid.y;
	mov.u32 	%r25, %ntid.y;
	mov.u32 	%r26, %tid.y;
	mad.lo.s32 	%r2, %r24, %r25, %r26;
	setp.ge.s32 	%p1, %r2, %r20;
	setp.ge.s32 	%p2, %r1, %r15;
	or.pred  	%p3, %p1, %p2;
	setp.lt.s32 	%p4, %r18, 1;
	or.pred  	%p5, %p3, %p4;
	@%p5 bra 	$L__BB0_24;
	cvta.to.global.u64 	%rd11, %rd8;
	mad.lo.s32 	%r28, %r15, %r2, %r1;
	mul.wide.s32 	%rd12, %r28, 8;
	add.s64 	%rd3, %rd11, %rd12;
	and.b32  	%r3, %r19, 3;
	and.b32  	%r4, %r19, 2147483644;
	mov.b32 	%r48, 0;
	cvt.s64.s32 	%rd34, %r1;
$L__BB0_2:
	setp.lt.s32 	%p6, %r19, 1;
	@%p6 bra 	$L__BB0_23;
	setp.lt.u32 	%p7, %r19, 4;
	sub.s32 	%r6, %r2, %r48;
	mul.lo.s32 	%r7, %r48, %r19;
	mul.lo.s32 	%r8, %r6, %r17;
	mov.b32 	%r50, 0;
	@%p7 bra 	$L__BB0_14;
	mov.b32 	%r49, 0;
$L__BB0_5:
	setp.ge.s32 	%p8, %r6, %r16;
	setp.lt.u32 	%p9, %r2, %r48;
	setp.lt.s32 	%p10, %r1, %r49;
	or.pred  	%p11, %p9, %p10;
	or.pred  	%p12, %p11, %p8;
	sub.s32 	%r10, %r1, %r49;
	setp.ge.s32 	%p13, %r10, %r17;
	or.pred  	%p14, %p12, %p13;
	@%p14 bra 	$L__BB0_7;
	add.s32 	%r31, %r49, %r7;
	mul.wide.u32 	%rd13, %r31, 8;
	add.s64 	%rd14, %rd2, %rd13;
	ld.global.f64 	%fd1, [%rd14];
	add.s32 	%r32, %r10, %r8;
	mul.wide.s32 	%rd15, %r32, 8;
	add.s64 	%rd16, %rd1, %rd15;
	ld.global.f64 	%fd2, [%rd16];
	ld.global.f64 	%fd3, [%rd3];
	fma.rn.f64 	%fd4, %fd1, %fd2, %fd3;
	st.global.f64 	[%rd3], %fd4;
	bar.sync 	0;
$L__BB0_7:
	not.b32 	%r33, %r49;
	setp.le.s32 	%p17, %r1, %r49;
	or.pred  	%p18, %p9, %p17;
	or.pred  	%p19, %p18, %p8;
	add.s32 	%r34, %r1, %r33;
	setp.ge.s32 	%p20, %r34, %r17;
	cvt.u64.u32 	%rd17, %r7;
	cvt.s64.s32 	%rd18, %r49;
	add.s64 	%rd19, %rd18, %rd17;
	shl.b64 	%rd20, %rd19, 3;
	add.s64 	%rd4, %rd2, %rd20;
	cvt.s64.s32 	%rd21, %r1;
	cvt.s64.s32 	%rd22, %r8;
	sub.s64 	%rd23, %rd21, %rd18;
	add.s64 	%rd24, %rd23, %rd22;
	shl.b64 	%rd25, %rd24, 3;
	add.s64 	%rd5, %rd1, %rd25;
	or.pred  	%p21, %p19, %p20;
	@%p21 bra 	$L__BB0_9;
	ld.global.f64 	%fd5, [%rd4+8];
	ld.global.f64 	%fd6, [%rd5+-8];
	ld.global.f64 	%fd7, [%rd3];
	fma.rn.f64 	%fd8, %fd5, %fd6, %fd7;
	st.global.f64 	[%rd3], %fd8;
	bar.sync 	0;
$L__BB0_9:
	add.s32 	%r35, %r49, 2;
	setp.lt.s32 	%p24, %r1, %r35;
	or.pred  	%p25, %p9, %p24;
	or.pred  	%p26, %p25, %p8;
	sub.s32 	%r36, %r1, %r35;
	setp.ge.s32 	%p27, %r36, %r17;
	or.pred  	%p28, %p26, %p27;
	@%p28 bra 	$L__BB0_11;
	ld.global.f64 	%fd9, [%rd4+16];
	ld.global.f64 	%fd10, [%rd5+-16];
	ld.global.f64 	%fd11, [%rd3];
	fma.rn.f64 	%fd12, %fd9, %fd10, %fd11;
	st.global.f64 	[%rd3], %fd12;
	bar.sync 	0;
$L__BB0_11:
	add.s32 	%r37, %r49, 3;
	setp.lt.s32 	%p31, %r1, %r37;
	or.pred  	%p32, %p9, %p31;
	or.pred  	%p33, %p32, %p8;
	sub.s32 	%r38, %r1, %r37;
	setp.ge.s32 	%p34, %r38, %r17;
	or.pred  	%p35, %p33, %p34;
	@%p35 bra 	$L__BB0_13;
	ld.global.f64 	%fd13, [%rd4+24];
	ld.global.f64 	%fd14, [%rd5+-24];
	ld.global.f64 	%fd15, [%rd3];
	fma.rn.f64 	%fd16, %fd13, %fd14, %fd15;
	st.global.f64 	[%rd3], %fd16;
	bar.sync 	0;
$L__BB0_13:
	add.s32 	%r49, %r49, 4;
	setp.ne.s32 	%p36, %r49, %r4;
	mov.u32 	%r50, %r4;
	@%p36 bra 	$L__BB0_5;
$L__BB0_14:
	setp.eq.s32 	%p37, %r3, 0;
	@%p37 bra 	$L__BB0_23;
	setp.ge.s32 	%p38, %r6, %r16;
	setp.lt.u32 	%p39, %r2, %r48;
	setp.lt.s32 	%p40, %r1, %r50;
	or.pred  	%p41, %p39, %p40;
	or.pred  	%p42, %p41, %p38;
	sub.s32 	%r13, %r1, %r50;
	setp.ge.s32 	%p43, %r13, %r17;
	or.pred  	%p44, %p42, %p43;
	@%p44 bra 	$L__BB0_17;
	add.s32 	%r40, %r50, %r7;
	mul.wide.u32 	%rd26, %r40, 8;
	add.s64 	%rd27, %rd2, %rd26;
	ld.global.f64 	%fd17, [%rd27];
	add.s32 	%r41, %r13, %r8;
	mul.wide.s32 	%rd28, %r41, 8;
	add.s64 	%rd29, %rd1, %rd28;
	ld.global.f64 	%fd18, [%rd29];
	ld.global.f64 	%fd19, [%rd3];
	fma.rn.f64 	%fd20, %fd17, %fd18, %fd19;
	st.global.f64 	[%rd3], %fd20;
	bar.sync 	0;
$L__BB0_17:
	setp.eq.s32 	%p45, %r3, 1;
	@%p45 bra 	$L__BB0_23;
	setp.ge.s32 	%p46, %r6, %r16;
	setp.lt.u32 	%p47, %r2, %r48;
	not.b32 	%r43, %r50;
	setp.le.s32 	%p48, %r1, %r50;
	or.pred  	%p49, %p47, %p48;
	or.pred  	%p50, %p49, %p46;
	add.s32 	%r44, %r1, %r43;
	setp.ge.s32 	%p51, %r44, %r17;
	cvt.u64.u32 	%rd30, %r7;
	cvt.u64.u32 	%rd31, %r50;
	add.s64 	%rd32, %rd31, %rd30;
	shl.b64 	%rd33, %rd32, 3;
	add.s64 	%rd6, %rd2, %rd33;
	cvt.s64.s32 	%rd35, %r8;
	sub.s64 	%rd36, %rd34, %rd31;
	add.s64 	%rd37, %rd36, %rd35;
	shl.b64 	%rd38, %rd37, 3;
	add.s64 	%rd7, %rd1, %rd38;
	or.pred  	%p52, %p50, %p51;
	@%p52 bra 	$L__BB0_20;
	ld.global.f64 	%fd21, [%rd6+8];
	ld.global.f64 	%fd22, [%rd7+-8];
	ld.global.f64 	%fd23, [%rd3];
	fma.rn.f64 	%fd24, %fd21, %fd22, %fd23;
	st.global.f64 	[%rd3], %fd24;
	bar.sync 	0;
$L__BB0_20:
	setp.eq.s32 	%p53, %r3, 2;
	@%p53 bra 	$L__BB0_23;
	setp.ge.s32 	%p54, %r6, %r16;
	setp.lt.u32 	%p55, %r2, %r48;
	add.s32 	%r46, %r50, 2;
	setp.lt.s32 	%p56, %r1, %r46;
	or.pred  	%p57, %p55, %p56;
	or.pred  	%p58, %p57, %p54;
	sub.s32 	%r47, %r1, %r46;
	setp.ge.s32 	%p59, %r47, %r17;
	or.pred  	%p60, %p58, %p59;
	@%p60 bra 	$L__BB0_23;
	ld.global.f64 	%fd25, [%rd6+16];
	ld.global.f64 	%fd26, [%rd7+-16];
	ld.global.f64 	%fd27, [%rd3];
	fma.rn.f64 	%fd28, %fd25, %fd26, %fd27;
	st.global.f64 	[%rd3], %fd28;
	bar.sync 	0;
$L__BB0_23:
	add.s32 	%r48, %r48, 1;
	setp.ne.s32 	%p61, %r48, %r18;
	@%p61 bra 	$L__BB0_2;
$L__BB0_24:
	ret;

}


// ===== COMPILED SASS (sm_100) =====

	.target	sm_100

	.elftype	@"ET_EXEC"


//--------------------- .note.nv.tkinfo           --------------------------
	.section	.note.nv.tkinfo,"",@"SHT_NOTE"
	.sectionflags	@"SHF_NOTE_NV_TKINFO"
	.tkinfo
        /*0018*/ 	.word	0x00000002
        /*0030*/ 	.string	""
        /*0030*/ 	.string	"ptxas"
        /*0030*/ 	.string	"Cuda compilation tools, release 13.0, V13.0.88"
        /*0030*/ 	.string	"Build cuda_13.0.r13.0/compiler.36424714_0"
        /*0030*/ 	.string	"-arch sm_100 -m 64 "



//--------------------- .note.nv.cuinfo           --------------------------
	.section	.note.nv.cuinfo,"",@"SHT_NOTE"
	.sectionflags	@"SHF_NOTE_NV_CUINFO"
        /*0018*/ 	.short	0x0002
        /*001a*/ 	.short	0x0064
        /*001c*/ 	.short	0x0082
	.zero		2


//--------------------- .nv.info                  --------------------------
	.section	.nv.info,"",@"SHT_CUDA_INFO"
	.align	4


	//----- nvinfo : EIATTR_REGCOUNT
	.align		4
        /*0000*/ 	.byte	0x04, 0x2f
        /*0002*/ 	.short	(.L_1 - .L_0)
	.align		4
.L_0:
        /*0004*/ 	.word	index@(_Z11convolutionPdS_S_iiiiii)
        /*0008*/ 	.word	0x0000001e


	//----- nvinfo : EIATTR_FRAME_SIZE
	.align		4
.L_1:
        /*000c*/ 	.byte	0x04, 0x11
        /*000e*/ 	.short	(.L_3 - .L_2)
	.align		4
.L_2:
        /*0010*/ 	.word	index@(_Z11convolutionPdS_S_iiiiii)
        /*0014*/ 	.word	0x00000000


	//----- nvinfo : EIATTR_MIN_STACK_SIZE
	.align		4
.L_3:
        /*0018*/ 	.byte	0x04, 0x12
        /*001a*/ 	.short	(.L_5 - .L_4)
	.align		4
.L_4:
        /*001c*/ 	.word	index@(_Z11convolutionPdS_S_iiiiii)
        /*0020*/ 	.word	0x00000000
.L_5:


//--------------------- .nv.compat                --------------------------
	.section	.nv.compat,"",@"SHT_CUDA_COMPAT_INFO"
	.align	4
        /*0000*/ 	.byte	0x02, 0x09, 0x00, 0x00, 0x02, 0x02, 0x01, 0x00, 0x02, 0x05, 0x05, 0x00, 0x03, 0x07, 0x01, 0x01
        /*0010*/ 	.byte	0x02, 0x03, 0x00, 0x00, 0x02, 0x06, 0x01, 0x00, 0x04, 0x0b, 0x08, 0x00, 0x01, 0x00, 0x00, 0x00
        /*0020*/ 	.byte	0x00, 0x00, 0x00, 0x00


//--------------------- .nv.info._Z11convolutionPdS_S_iiiiii --------------------------
	.section	.nv.info._Z11convolutionPdS_S_iiiiii,"",@"SHT_CUDA_INFO"
	.sectionflags	@""
	.align	4


	//----- nvinfo : EIATTR_CUDA_API_VERSION
	.align		4
        /*0000*/ 	.byte	0x04, 0x37
        /*0002*/ 	.short	(.L_7 - .L_6)
.L_6:
        /*0004*/ 	.word	0x00000082


	//----- nvinfo : EIATTR_KPARAM_INFO
	.align		4
.L_7:
        /*0008*/ 	.byte	0x04, 0x17
        /*000a*/ 	.short	(.L_9 - .L_8)
.L_8:
        /*000c*/ 	.word	0x00000000
        /*0010*/ 	.short	0x0008
        /*0012*/ 	.short	0x002c
        /*0014*/ 	.byte	0x00, 0xf0, 0x11, 0x00


	//----- nvinfo : EIATTR_KPARAM_INFO
	.align		4
.L_9:
        /*0018*/ 	.byte	0x04, 0x17
        /*001a*/ 	.short	(.L_11 - .L_10)
.L_10:
        /*001c*/ 	.word	0x00000000
        /*0020*/ 	.short	0x0007
        /*0022*/ 	.short	0x0028
        /*0024*/ 	.byte	0x00, 0xf0, 0x11, 0x00


	//----- nvinfo : EIATTR_KPARAM_INFO
	.align		4
.L_11:
        /*0028*/ 	.byte	0x04, 0x17
        /*002a*/ 	.short	(.L_13 - .L_12)
.L_12:
        /*002c*/ 	.word	0x00000000
        /*0030*/ 	.short	0x0006
        /*0032*/ 	.short	0x0024
        /*0034*/ 	.byte	0x00, 0xf0, 0x11, 0x00


	//----- nvinfo : EIATTR_KPARAM_INFO
	.align		4
.L_13:
        /*0038*/ 	.byte	0x04, 0x17
        /*003a*/ 	.short	(.L_15 - .L_14)
.L_14:
        /*003c*/ 	.word	0x00000000
        /*0040*/ 	.short	0x0005
        /*0042*/ 	.short	0x0020
        /*0044*/ 	.byte	0x00, 0xf0, 0x11, 0x00


	//----- nvinfo : EIATTR_KPARAM_INFO
	.align		4
.L_15:
        /*0048*/ 	.byte	0x04, 0x17
        /*004a*/ 	.short	(.L_17 - .L_16)
.L_16:
        /*004c*/ 	.word	0x00000000
        /*0050*/ 	.short	0x0004
        /*0052*/ 	.short	0x001c
        /*0054*/ 	.byte	0x00, 0xf0, 0x11, 0x00


	//----- nvinfo : EIATTR_KPARAM_INFO
	.align		4
.L_17:
        /*0058*/ 	.byte	0x04, 0x17
        /*005a*/ 	.short	(.L_19 - .L_18)
.L_18:
        /*005c*/ 	.word	0x00000000
        /*0060*/ 	.short	0x0003
        /*0062*/ 	.short	0x0018
        /*0064*/ 	.byte	0x00, 0xf0, 0x11, 0x00


	//----- nvinfo : EIATTR_KPARAM_INFO
	.align		4
.L_19:
        /*0068*/ 	.byte	0x04, 0x17
        /*006a*/ 	.short	(.L_21 - .L_20)
.L_20:
        /*006c*/ 	.word	0x00000000
        /*0070*/ 	.short	0x0002
        /*0072*/ 	.short	0x0010
        /*0074*/ 	.byte	0x00, 0xf5, 0x21, 0x00


	//----- nvinfo : EIATTR_KPARAM_INFO
	.align		4
.L_21:
        /*0078*/ 	.byte	0x04, 0x17
        /*007a*/ 	.short	(.L_23 - .L_22)
.L_22:
        /*007c*/ 	.word	0x00000000
        /*0080*/ 	.short	0x0001
        /*0082*/ 	.short	0x0008
        /*0084*/ 	.byte	0x00, 0xf5, 0x21, 0x00


	//----- nvinfo : EIATTR_KPARAM_INFO
	.align		4
.L_23:
        /*0088*/ 	.byte	0x04, 0x17
        /*008a*/ 	.short	(.L_25 - .L_24)
.L_24:
        /*008c*/ 	.word	0x00000000
        /*0090*/ 	.short	0x0000
        /*0092*/ 	.short	0x0000
        /*0094*/ 	.byte	0x00, 0xf5, 0x21, 0x00


	//----- nvinfo : EIATTR_SPARSE_MMA_MASK
	.align		4
.L_25:
        /*0098*/ 	.byte	0x03, 0x50
        /*009a*/ 	.short	0x0000


	//----- nvinfo : EIATTR_MAXREG_COUNT
	.align		4
        /*009c*/ 	.byte	0x03, 0x1b
        /*009e*/ 	.short	0x00ff


	//----- nvinfo : EIATTR_NUM_BARRIERS
	.align		4
        /*00a0*/ 	.byte	0x02, 0x4c
        /*00a2*/ 	.byte	0x01
	.zero		1


	//----- nvinfo : EIATTR_MERCURY_ISA_VERSION
	.align		4
        /*00a4*/ 	.byte	0x03, 0x5f
        /*00a6*/ 	.short	0x0101


	//----- nvinfo : EIATTR_VRC_CTA_INIT_COUNT
	.align		4
        /*00a8*/ 	.byte	0x02, 0x4a
	.zero		1
	.zero		1


	//----- nvinfo : EIATTR_EXIT_INSTR_OFFSETS
	.align		4
        /*00ac*/ 	.byte	0x04, 0x1c
        /*00ae*/ 	.short	(.L_27 - .L_26)


	//   ....[0]....
.L_26:
        /*00b0*/ 	.word	0x000000e0


	//   ....[1]....
        /*00b4*/ 	.word	0x00000b10


	//----- nvinfo : EIATTR_CRS_STACK_SIZE
	.align		4
.L_27:
        /*00b8*/ 	.byte	0x04, 0x1e
        /*00ba*/ 	.short	(.L_29 - .L_28)
.L_28:
        /*00bc*/ 	.word	0x00000000


	//----- nvinfo : EIATTR_CBANK_PARAM_SIZE
	.align		4
.L_29:
        /*00c0*/ 	.byte	0x03, 0x19
        /*00c2*/ 	.short	0x0030


	//----- nvinfo : EIATTR_PARAM_CBANK
	.align		4
        /*00c4*/ 	.byte	0x04, 0x0a
        /*00c6*/ 	.short	(.L_31 - .L_30)
	.align		4
.L_30:
        /*00c8*/ 	.word	index@(.nv.constant0._Z11convolutionPdS_S_iiiiii)
        /*00cc*/ 	.short	0x0380
        /*00ce*/ 	.short	0x0030


	//----- nvinfo : EIATTR_SW_WAR
	.align		4
.L_31:
        /*00d0*/ 	.byte	0x04, 0x36
        /*00d2*/ 	.short	(.L_33 - .L_32)
.L_32:
        /*00d4*/ 	.word	0x00000008
.L_33:


//--------------------- .nv.callgraph             --------------------------
	.section	.nv.callgraph,"",@"SHT_CUDA_CALLGRAPH"
	.align	4
	.sectionentsize	8
	.align		4
        /*0000*/ 	.word	0x00000000
	.align		4
        /*0004*/ 	.word	0xffffffff
	.align		4
        /*0008*/ 	.word	0x00000000
	.align		4
        /*000c*/ 	.word	0xfffffffe
	.align		4
        /*0010*/ 	.word	0x00000000
	.align		4
        /*0014*/ 	.word	0xfffffffd
	.align		4
        /*0018*/ 	.word	0x00000000
	.align		4
        /*001c*/ 	.word	0xfffffffc


//--------------------- .text._Z11convolutionPdS_S_iiiiii --------------------------
	.section	.text._Z11convolutionPdS_S_iiiiii,"ax",@progbits
	.align	128
        .global         _Z11convolutionPdS_S_iiiiii
        .type           _Z11convolutionPdS_S_iiiiii,@function
        .size           _Z11convolutionPdS_S_iiiiii,(.L_x_8 - _Z11convolutionPdS_S_iiiiii)
        .other          _Z11convolutionPdS_S_iiiiii,@"STO_CUDA_ENTRY STV_DEFAULT"
_Z11convolutionPdS_S_iiiiii:
.text._Z11convolutionPdS_S_iiiiii:
[----:B------:R-:W-:Y:S01]  /*0000*/  LDC R1, c[0x0][0x37c] ;  /* 0x0000df00ff017b82 */ /* 0x000fe20000000800 */
[----:B------:R-:W0:Y:S07]  /*0010*/  S2R R3, SR_TID.X ;  /* 0x0000000000037919 */ /* 0x000e2e0000002100 */
[----:B------:R-:W0:Y:S01]  /*0020*/  S2UR UR4, SR_CTAID.X ;  /* 0x00000000000479c3 */ /* 0x000e220000002500 */
[----:B------:R-:W1:Y:S01]  /*0030*/  LDCU.64 UR8, c[0x0][0x398] ;  /* 0x00007300ff0877ac */ /* 0x000e620008000a00 */
[----:B------:R-:W2:Y:S06]  /*0040*/  S2R R2, SR_TID.Y ;  /* 0x0000000000027919 */ /* 0x000eac0000002200 */
[----:B------:R-:W0:Y:S08]  /*0050*/  LDC R0, c[0x0][0x360] ;  /* 0x0000d800ff007b82 */ /* 0x000e300000000800 */
[----:B------:R-:W2:Y:S08]  /*0060*/  S2UR UR5, SR_CTAID.Y ;  /* 0x00000000000579c3 */ /* 0x000eb00000002600 */
[----:B------:R-:W2:Y:S08]  /*0070*/  LDC R17, c[0x0][0x364] ;  /* 0x0000d900ff117b82 */ /* 0x000eb00000000800 */
[----:B------:R-:W3:Y:S01]  /*0080*/  LDC R4, c[0x0][0x3a8] ;  /* 0x0000ea00ff047b82 */ /* 0x000ee20000000800 */
[----:B0-----:R-:W-:-:S05]  /*0090*/  IMAD R0, R0, UR4, R3 ;  /* 0x0000000400007c24 */ /* 0x001fca000f8e0203 */
[----:B-1----:R-:W-:Y:S01]  /*00a0*/  ISETP.GE.AND P0, PT, R0, UR9, PT ;  /* 0x0000000900007c0c */ /* 0x002fe2000bf06270 */
[----:B--2---:R-:W-:-:S05]  /*00b0*/  IMAD R17, R17, UR5, R2 ;  /* 0x0000000511117c24 */ /* 0x004fca000f8e0202 */
[----:B------:R-:W-:-:S04]  /*00c0*/  ISETP.GE.OR P0, PT, R17, UR8, P0 ;  /* 0x0000000811007c0c */ /* 0x000fc80008706670 */
[----:B---3--:R-:W-:-:S13]  /*00d0*/  ISETP.LT.OR P0, PT, R4, 0x1, P0 ;  /* 0x000000010400780c */ /* 0x008fda0000701670 */
[----:B------:R-:W-:Y:S05]  /*00e0*/  @P0 EXIT ;  /* 0x000000000000094d */ /* 0x000fea0003800000 */
[----:B------:R-:W0:Y:S01]  /*00f0*/  LDC.64 R2, c[0x0][0x390] ;  /* 0x0000e400ff027b82 */ /* 0x000e220000000a00 */
[----:B------:R-:W1:Y:S01]  /*0100*/  LDCU UR4, c[0x0][0x3ac] ;  /* 0x00007580ff0477ac */ /* 0x000e620008000800 */
[--C-:B------:R-:W-:Y:S01]  /*0110*/  IMAD R5, R17, UR9, R0.reuse ;  /* 0x0000000911057c24 */ /* 0x100fe2000f8e0200 */
[----:B------:R-:W-:Y:S01]  /*0120*/  SHF.R.S32.HI R16, RZ, 0x1f, R0 ;  /* 0x0000001fff107819 */ /* 0x000fe20000011400 */
[----:B------:R-:W-:Y:S01]  /*0130*/  IMAD.MOV.U32 R18, RZ, RZ, RZ ;  /* 0x000000ffff127224 */ /* 0x000fe200078e00ff */
[----:B------:R-:W2:Y:S01]  /*0140*/  LDCU.64 UR6, c[0x0][0x358] ;  /* 0x00006b00ff0677ac */ /* 0x000ea20008000a00 */
[----:B------:R-:W3:Y:S01]  /*0150*/  LDCU.128 UR12, c[0x0][0x380] ;  /* 0x00007000ff0c77ac */ /* 0x000ee20008000c00 */
[----:B-1----:R-:W-:Y:S02]  /*0160*/  ULOP3.LUT UR5, UR4, 0x3, URZ, 0xc0, !UPT ;  /* 0x0000000304057892 */ /* 0x002fe4000f8ec0ff */
[----:B------:R-:W-:Y:S01]  /*0170*/  ULOP3.LUT UR4, UR4, 0x7ffffffc, URZ, 0xc0, !UPT ;  /* 0x7ffffffc04047892 */ /* 0x000fe2000f8ec0ff */
[----:B0-23--:R-:W-:-:S11]  /*0180*/  IMAD.WIDE R2, R5, 0x8, R2 ;  /* 0x0000000805027825 */ /* 0x00dfd600078e0202 */
.L_x_6:
[----:B0-----:R-:W0:Y:S02]  /*0190*/  LDCU UR8, c[0x0][0x3ac] ;  /* 0x00007580ff0877ac */ /* 0x001e240008000800 */
[----:B0-----:R-:W-:-:S09]  /*01a0*/  UISETP.GE.AND UP0, UPT, UR8, 0x1, UPT ;  /* 0x000000010800788c */ /* 0x001fd2000bf06270 */
[----:B-1234-:R-:W-:Y:S05]  /*01b0*/  BRA.U !UP0, `(.L_x_0) ;  /* 0x0000000908447547 */ /* 0x01efea000b800000 */
[----:B------:R-:W0:Y:S01]  /*01c0*/  LDCU UR9, c[0x0][0x3a4] ;  /* 0x00007480ff0977ac */ /* 0x000e220008000800 */
[----:B------:R-:W-:Y:S02]  /*01d0*/  IMAD.IADD R19, R17, 0x1, -R18 ;  /* 0x0000000111137824 */ /* 0x000fe400078e0a12 */
[----:B------:R-:W-:Y:S01]  /*01e0*/  IMAD R20, R18, UR8, RZ ;  /* 0x0000000812147c24 */ /* 0x000fe2000f8e02ff */
[----:B------:R-:W-:Y:S01]  /*01f0*/  UISETP.GE.U32.AND UP0, UPT, UR8, 0x4, UPT ;  /* 0x000000040800788c */ /* 0x000fe2000bf06070 */
[----:B------:R-:W-:Y:S02]  /*0200*/  IMAD.MOV.U32 R13, RZ, RZ, RZ ;  /* 0x000000ffff0d7224 */ /* 0x000fe400078e00ff */
[----:B0-----:R-:W-:-:S04]  /*0210*/  IMAD.U32 R5, RZ, RZ, UR9 ;  /* 0x00000009ff057e24 */ /* 0x001fc8000f8e00ff */
[----:B------:R-:W-:Y:S02]  /*0220*/  IMAD R21, R19, R5, RZ ;  /* 0x0000000513157224 */ /* 0x000fe400078e02ff */
[----:B------:R-:W-:Y:S05]  /*0230*/  BRA.U !UP0, `(.L_x_1) ;  /* 0x0000000508287547 */ /* 0x000fea000b800000 */
[----:B------:R-:W0:Y:S01]  /*0240*/  LDC.64 R4, c[0x0][0x3a0] ;  /* 0x0000e800ff047b82 */ /* 0x000e220000000a00 */
[----:B------:R-:W-:Y:S01]  /*0250*/  BSSY B0, `(.L_x_2) ;  /* 0x0000047000007945 */ /* 0x000fe20003800000 */
[----:B------:R-:W-:Y:S01]  /*0260*/  ISETP.GE.U32.AND P2, PT, R17, R18, PT ;  /* 0x000000121100720c */ /* 0x000fe20003f46070 */
[----:B------:R-:W-:-:S12]  /*0270*/  IMAD.MOV.U32 R23, RZ, RZ, RZ ;  /* 0x000000ffff177224 */ /* 0x000fd800078e00ff */
.L_x_4:
[C---:B------:R-:W-:Y:S01]  /*0280*/  ISETP.LT.OR P0, PT, R0.reuse, R23, !P2 ;  /* 0x000000170000720c */ /* 0x040fe20005701670 */
[----:B-1----:R-:W1:Y:S01]  /*0290*/  LDC.64 R8, c[0x0][0x388] ;  /* 0x0000e200ff087b82 */ /* 0x002e620000000a00 */
[----:B0-----:R-:W-:Y:S02]  /*02a0*/  IMAD.IADD R10, R0, 0x1, -R23 ;  /* 0x00000001000a7824 */ /* 0x001fe400078e0a17 */
[----:B0-----:R-:W-:-:S04]  /*02b0*/  ISETP.GE.OR P0, PT, R19, R4, P0 ;  /* 0x000000041300720c */ /* 0x001fc80000706670 */
[----:B------:R-:W-:Y:S01]  /*02c0*/  ISETP.GE.OR P0, PT, R10, R5, P0 ;  /* 0x000000050a00720c */ /* 0x000fe20000706670 */
[----:B------:R-:W0:-:S12]  /*02d0*/  LDC.64 R6, c[0x0][0x380] ;  /* 0x0000e000ff067b82 */ /* 0x000e180000000a00 */
[----:B------:R-:W-:Y:S02]  /*02e0*/  @!P0 IMAD.IADD R11, R20, 0x1, R23 ;  /* 0x00000001140b8824 */ /* 0x000fe400078e0217 */
[----:B------:R-:W-:Y:S02]  /*02f0*/  @!P0 IMAD.IADD R13, R21, 0x1, R10 ;  /* 0x00000001150d8824 */ /* 0x000fe400078e020a */
[----:B-1----:R-:W-:-:S06]  /*0300*/  @!P0 IMAD.WIDE.U32 R8, R11, 0x8, R8 ;  /* 0x000000080b088825 */ /* 0x002fcc00078e0008 */
[----:B------:R-:W2:Y:S01]  /*0310*/  @!P0 LDG.E.64 R8, desc[UR6][R8.64] ;  /* 0x0000000608088981 */ /* 0x000ea2000c1e1b00 */
[----:B0-----:R-:W-:-:S03]  /*0320*/  @!P0 IMAD.WIDE R10, R13, 0x8, R6 ;  /* 0x000000080d0a8825 */ /* 0x001fc600078e0206 */
[----:B------:R-:W2:Y:S04]  /*0330*/  @!P0 LDG.E.64 R6, desc[UR6][R2.64] ;  /* 0x0000000602068981 */ /* 0x000ea8000c1e1b00 */
[----:B------:R-:W2:Y:S01]  /*0340*/  @!P0 LDG.E.64 R24, desc[UR6][R10.64] ;  /* 0x000000060a188981 */ /* 0x000ea2000c1e1b00 */
[----:B------:R-:W-:Y:S05]  /*0350*/  @!P0 WARPSYNC.ALL ;  /* 0x0000000000008948 */ /* 0x000fea0003800000 */
[----:B------:R-:W-:-:S02]  /*0360*/  ISETP.LE.OR P1, PT, R0, R23, !P2 ;  /* 0x000000170000720c */ /* 0x000fc40005723670 */
[--C-:B------:R-:W-:Y:S02]  /*0370*/  SHF.R.S32.HI R13, RZ, 0x1f, R23.reuse ;  /* 0x0000001fff0d7819 */ /* 0x100fe40000011417 */
[----:B------:R-:W-:Y:S02]  /*0380*/  ISETP.GE.OR P1, PT, R19, R4, P1 ;  /* 0x000000041300720c */ /* 0x000fe40000f26670 */
[----:B------:R-:W-:Y:S02]  /*0390*/  SHF.R.S32.HI R16, RZ, 0x1f, R0 ;  /* 0x0000001fff107819 */ /* 0x000fe40000011400 */
[----:B------:R-:W-:Y:S02]  /*03a0*/  IADD3 R12, P4, P5, R21, R0, -R23 ;  /* 0x00000000150c7210 */ /* 0x000fe40007d9e817 */
[-C--:B------:R-:W-:Y:S01]  /*03b0*/  IADD3 R14, P3, PT, R20, R23.reuse, RZ ;  /* 0x00000017140e7210 */ /* 0x080fe20007f7e0ff */
[----:B--2---:R-:W-:Y:S01]  /*03c0*/  @!P0 DFMA R24, R8, R24, R6 ;  /* 0x000000180818822b */ /* 0x004fe20000000006 */
[----:B------:R-:W-:-:S06]  /*03d0*/  LOP3.LUT R7, RZ, R23, RZ, 0x33, !PT ;  /* 0x00000017ff077212 */ /* 0x000fcc00078e33ff */
[----:B------:R0:W-:Y:S01]  /*03e0*/  @!P0 STG.E.64 desc[UR6][R2.64], R24 ;  /* 0x0000001802008986 */ /* 0x0001e2000c101b06 */
[----:B------:R-:W-:Y:S01]  /*03f0*/  IMAD.IADD R10, R0, 0x1, R7 ;  /* 0x00000001000a7824 */ /* 0x000fe200078e0207 */
[----:B------:R-:W-:Y:S01]  /*0400*/  SHF.R.S32.HI R6, RZ, 0x1f, R21 ;  /* 0x0000001fff067819 */ /* 0x000fe20000011415 */
[----:B------:R-:W-:Y:S03]  /*0410*/  @!P0 BAR.SYNC.DEFER_BLOCKING 0x0 ;  /* 0x0000000000008b1d */ /* 0x000fe60000010000 */
[----:B------:R-:W-:Y:S02]  /*0420*/  ISETP.GE.OR P1, PT, R10, R5, P1 ;  /* 0x000000050a00720c */ /* 0x000fe40000f26670 */
[--C-:B------:R-:W-:Y:S01]  /*0430*/  IADD3.X R15, PT, PT, R6, R16, ~R13.reuse, P4, P5 ;  /* 0x00000010060f7210 */ /* 0x100fe200027eac0d */
[----:B------:R-:W-:Y:S01]  /*0440*/  IMAD.X R13, RZ, RZ, R13, P3 ;  /* 0x000000ffff0d7224 */ /* 0x000fe200018e060d */
[----:B------:R-:W-:-:S02]  /*0450*/  LEA R6, P3, R14, UR14, 0x3 ;  /* 0x0000000e0e067c11 */ /* 0x000fc4000f8618ff */
[----:B------:R-:W-:Y:S02]  /*0460*/  LEA R8, P4, R12, UR12, 0x3 ;  /* 0x0000000c0c087c11 */ /* 0x000fe4000f8818ff */
[----:B------:R-:W-:Y:S02]  /*0470*/  LEA.HI.X R7, R14, UR15, R13, 0x3, P3 ;  /* 0x0000000f0e077c11 */ /* 0x000fe400098f1c0d */
[----:B------:R-:W-:-:S03]  /*0480*/  LEA.HI.X R9, R12, UR13, R15, 0x3, P4 ;  /* 0x0000000d0c097c11 */ /* 0x000fc6000a0f1c0f */
[----:B------:R-:W0:Y:S04]  /*0490*/  @!P1 LDG.E.64 R10, desc[UR6][R6.64+0x8] ;  /* 0x00000806060a9981 */ /* 0x000e28000c1e1b00 */
[----:B------:R-:W0:Y:S04]  /*04a0*/  @!P1 LDG.E.64 R12, desc[UR6][R2.64] ;  /* 0x00000006020c9981 */ /* 0x000e28000c1e1b00 */
[----:B------:R-:W0:Y:S01]  /*04b0*/  @!P1 LDG.E.64 R14, desc[UR6][R8.64+-0x8] ;  /* 0xfffff806080e9981 */ /* 0x000e22000c1e1b00 */
[----:B------:R-:W-:Y:S01]  /*04c0*/  VIADD R27, R23, 0x2 ;  /* 0x00000002171b7836 */ /* 0x000fe20000000000 */
[----:B------:R-:W-:Y:S05]  /*04d0*/  @!P1 WARPSYNC.ALL ;  /* 0x0000000000009948 */ /* 0x000fea0003800000 */
[C---:B------:R-:W-:Y:S01]  /*04e0*/  ISETP.LT.OR P0, PT, R0.reuse, R27, !P2 ;  /* 0x0000001b0000720c */ /* 0x040fe20005701670 */
[----:B------:R-:W-:-:S03]  /*04f0*/  IMAD.IADD R22, R0, 0x1, -R27 ;  /* 0x0000000100167824 */ /* 0x000fc600078e0a1b */
[----:B------:R-:W-:-:S04]  /*0500*/  ISETP.GE.OR P0, PT, R19, R4, P0 ;  /* 0x000000041300720c */ /* 0x000fc80000706670 */
[----:B------:R-:W-:Y:S01]  /*0510*/  ISETP.GE.OR P0, PT, R22, R5, P0 ;  /* 0x000000051600720c */ /* 0x000fe20000706670 */
[----:B0-----:R-:W-:-:S07]  /*0520*/  @!P1 DFMA R24, R10, R14, R12 ;  /* 0x0000000e0a18922b */ /* 0x001fce000000000c */
[----:B------:R0:W-:Y:S01]  /*0530*/  @!P1 STG.E.64 desc[UR6][R2.64], R24 ;  /* 0x0000001802009986 */ /* 0x0001e2000c101b06 */
[----:B------:R-:W-:Y:S06]  /*0540*/  @!P1 BAR.SYNC.DEFER_BLOCKING 0x0 ;  /* 0x0000000000009b1d */ /* 0x000fec0000010000 */
[----:B------:R-:W2:Y:S04]  /*0550*/  @!P0 LDG.E.64 R10, desc[UR6][R6.64+0x10] ;  /* 0x00001006060a8981 */ /* 0x000ea8000c1e1b00 */
[----:B------:R-:W2:Y:S04]  /*0560*/  @!P0 LDG.E.64 R12, desc[UR6][R8.64+-0x10] ;  /* 0xfffff006080c8981 */ /* 0x000ea8000c1e1b00 */
[----:B------:R-:W2:Y:S01]  /*0570*/  @!P0 LDG.E.64 R14, desc[UR6][R2.64] ;  /* 0x00000006020e8981 */ /* 0x000ea2000c1e1b00 */
[----:B------:R-:W-:-:S05]  /*0580*/  VIADD R27, R23, 0x3 ;  /* 0x00000003171b7836 */ /* 0x000fca0000000000 */
[----:B------:R-:W-:-:S04]  /*0590*/  ISETP.LT.OR P1, PT, R0, R27, !P2 ;  /* 0x0000001b0000720c */ /* 0x000fc80005721670 */
[----:B------:R-:W-:Y:S01]  /*05a0*/  ISETP.GE.OR P1, PT, R19, R4, P1 ;  /* 0x000000041300720c */ /* 0x000fe20000f26670 */
[----:B------:R-:W-:Y:S01]  /*05b0*/  VIADD R23, R23, 0x4 ;  /* 0x0000000417177836 */ /* 0x000fe20000000000 */
[----:B------:R-:W-:Y:S05]  /*05c0*/  @!P0 WARPSYNC.ALL ;  /* 0x0000000000008948 */ /* 0x000fea0003800000 */
[----:B--2---:R-:W-:Y:S01]  /*05d0*/  @!P0 DFMA R10, R10, R12, R14 ;  /* 0x0000000c0a0a822b */ /* 0x004fe2000000000e */
[----:B------:R-:W-:-:S05]  /*05e0*/  IMAD.IADD R12, R0, 0x1, -R27 ;  /* 0x00000001000c7824 */ /* 0x000fca00078e0a1b */
[----:B------:R-:W-:Y:S01]  /*05f0*/  ISETP.GE.OR P1, PT, R12, R5, P1 ;  /* 0x000000050c00720c */ /* 0x000fe20000f26670 */
[----:B------:R0:W-:Y:S01]  /*0600*/  @!P0 STG.E.64 desc[UR6][R2.64], R10 ;  /* 0x0000000a02008986 */ /* 0x0001e2000c101b06 */
[----:B------:R-:W-:Y:S01]  /*0610*/  @!P0 BAR.SYNC.DEFER_BLOCKING 0x0 ;  /* 0x0000000000008b1d */ /* 0x000fe20000010000 */
[----:B------:R-:W-:-:S10]  /*0620*/  ISETP.NE.AND P0, PT, R23, UR4, PT ;  /* 0x0000000417007c0c */ /* 0x000fd4000bf05270 */
[----:B------:R-:W-:Y:S05]  /*0630*/  @P1 BRA `(.L_x_3) ;  /* 0x00000000001c1947 */ /* 0x000fea0003800000 */
[----:B------:R-:W2:Y:S04]  /*0640*/  LDG.E.64 R6, desc[UR6][R6.64+0x18] ;  /* 0x0000180606067981 */ /* 0x000ea8000c1e1b00 */
[----:B------:R-:W2:Y:S04]  /*0650*/  LDG.E.64 R8, desc[UR6][R8.64+-0x18] ;  /* 0xffffe80608087981 */ /* 0x000ea8000c1e1b00 */
[----:B0-----:R-:W2:Y:S01]  /*0660*/  LDG.E.64 R10, desc[UR6][R2.64] ;  /* 0x00000006020a7981 */ /* 0x001ea2000c1e1b00 */
[----:B------:R-:W-:Y:S05]  /*0670*/  WARPSYNC.ALL ;  /* 0x0000000000007948 */ /* 0x000fea0003800000 */
[----:B--2---:R-:W-:-:S07]  /*0680*/  DFMA R10, R6, R8, R10 ;  /* 0x00000008060a722b */ /* 0x004fce000000000a */
[----:B------:R1:W-:Y:S01]  /*0690*/  STG.E.64 desc[UR6][R2.64], R10 ;  /* 0x0000000a02007986 */ /* 0x0003e2000c101b06 */
[----:B------:R-:W-:Y:S06]  /*06a0*/  BAR.SYNC.DEFER_BLOCKING 0x0 ;  /* 0x0000000000007b1d */ /* 0x000fec0000010000 */
.L_x_3:
[----:B------:R-:W-:Y:S05]  /*06b0*/  @P0 BRA `(.L_x_4) ;  /* 0xfffffff800f00947 */ /* 0x000fea000383ffff */
[----:B------:R-:W-:Y:S05]  /*06c0*/  BSYNC B0 ;  /* 0x0000000000007941 */ /* 0x000fea0003800000 */
.L_x_2:
[----:B------:R-:W-:-:S07]  /*06d0*/  IMAD.U32 R13, RZ, RZ, UR4 ;  /* 0x00000004ff0d7e24 */ /* 0x000fce000f8e00ff */
.L_x_1:
[----:B------:R-:W-:-:S09]  /*06e0*/  UISETP.NE.AND UP0, UPT, UR5, URZ, UPT ;  /* 0x000000ff0500728c */ /* 0x000fd2000bf05270 */
[----:B------:R-:W-:Y:S05]  /*06f0*/  BRA.U !UP0, `(.L_x_0) ;  /* 0x0000000108f47547 */ /* 0x000fea000b800000 */
[----:B------:R-:W2:Y:S01]  /*0700*/  LDC R4, c[0x0][0x3a0] ;  /* 0x0000e800ff047b82 */ /* 0x000ea20000000800 */
[C---:B------:R-:W-:Y:S01]  /*0710*/  ISETP.GE.AND P0, PT, R0.reuse, R13, PT ;  /* 0x0000000d0000720c */ /* 0x040fe20003f06270 */
[----:B------:R-:W-:-:S03]  /*0720*/  IMAD.IADD R6, R0, 0x1, -R13 ;  /* 0x0000000100067824 */ /* 0x000fc600078e0a0d */
[----:B------:R-:W-:-:S04]  /*0730*/  ISETP.LT.U32.OR P0, PT, R17, R18, !P0 ;  /* 0x000000121100720c */ /* 0x000fc80004701470 */
[----:B--2---:R-:W-:-:S04]  /*0740*/  ISETP.GE.OR P0, PT, R19, R4, P0 ;  /* 0x000000041300720c */ /* 0x004fc80000706670 */
[----:B------:R-:W-:-:S13]  /*0750*/  ISETP.GE.OR P0, PT, R6, R5, P0 ;  /* 0x000000050600720c */ /* 0x000fda0000706670 */
[----:B------:R-:W-:Y:S05]  /*0760*/  @P0 BRA `(.L_x_5) ;  /* 0x0000000000340947 */ /* 0x000fea0003800000 */
[----:B01----:R-:W0:Y:S01]  /*0770*/  LDC.64 R10, c[0x0][0x388] ;  /* 0x0000e200ff0a7b82 */ /* 0x003e220000000a00 */
[----:B------:R-:W-:Y:S02]  /*0780*/  IMAD.IADD R7, R20, 0x1, R13 ;  /* 0x0000000114077824 */ /* 0x000fe400078e020d */
[----:B------:R-:W-:-:S05]  /*0790*/  IMAD.IADD R15, R21, 0x1, R6 ;  /* 0x00000001150f7824 */ /* 0x000fca00078e0206 */
[----:B------:R-:W1:Y:S01]  /*07a0*/  LDC.64 R8, c[0x0][0x380] ;  /* 0x0000e000ff087b82 */ /* 0x000e620000000a00 */
[----:B0-----:R-:W-:Y:S02]  /*07b0*/  IMAD.WIDE.U32 R10, R7, 0x8, R10 ;  /* 0x00000008070a7825 */ /* 0x001fe400078e000a */
[----:B------:R-:W2:Y:S04]  /*07c0*/  LDG.E.64 R6, desc[UR6][R2.64] ;  /* 0x0000000602067981 */ /* 0x000ea8000c1e1b00 */
[----:B------:R-:W2:Y:S01]  /*07d0*/  LDG.E.64 R10, desc[UR6][R10.64] ;  /* 0x000000060a0a7981 */ /* 0x000ea2000c1e1b00 */
[----:B-1----:R-:W-:-:S06]  /*07e0*/  IMAD.WIDE R8, R15, 0x8, R8 ;  /* 0x000000080f087825 */ /* 0x002fcc00078e0208 */
[----:B------:R-:W2:Y:S01]  /*07f0*/  LDG.E.64 R8, desc[UR6][R8.64] ;  /* 0x0000000608087981 */ /* 0x000ea2000c1e1b00 */
[----:B------:R-:W-:Y:S05]  /*0800*/  WARPSYNC.ALL ;  /* 0x0000000000007948 */ /* 0x000fea0003800000 */
[----:B--2---:R-:W-:-:S07]  /*0810*/  DFMA R6, R10, R8, R6 ;  /* 0x000000080a06722b */ /* 0x004fce0000000006 */
[----:B------:R2:W-:Y:S01]  /*0820*/  STG.E.64 desc[UR6][R2.64], R6 ;  /* 0x0000000602007986 */ /* 0x0005e2000c101b06 */
[----:B------:R-:W-:Y:S06]  /*0830*/  BAR.SYNC.DEFER_BLOCKING 0x0 ;  /* 0x0000000000007b1d */ /* 0x000fec0000010000 */
.L_x_5:
[----:B------:R-:W-:-:S09]  /*0840*/  UISETP.NE.AND UP0, UPT, UR5, 0x1, UPT ;  /* 0x000000010500788c */ /* 0x000fd2000bf05270 */
[----:B------:R-:W-:Y:S05]  /*0850*/  BRA.U !UP0, `(.L_x_0) ;  /* 0x00000001089c7547 */ /* 0x000fea000b800000 */
[----:B------:R-:W3:Y:S01]  /*0860*/  LDCU.128 UR8, c[0x0][0x380] ;  /* 0x00007000ff0877ac */ /* 0x000ee20008000c00 */
[-C--:B------:R-:W-:Y:S02]  /*0870*/  ISETP.GT.AND P0, PT, R0, R13.reuse, PT ;  /* 0x0000000d0000720c */ /* 0x080fe40003f04270 */
[-C--:B--2---:R-:W-:Y:S02]  /*0880*/  LOP3.LUT R7, RZ, R13.reuse, RZ, 0x33, !PT ;  /* 0x0000000dff077212 */ /* 0x084fe400078e33ff */
[----:B------:R-:W-:Y:S02]  /*0890*/  ISETP.LT.U32.OR P0, PT, R17, R18, !P0 ;  /* 0x000000121100720c */ /* 0x000fe40004701470 */
[----:B------:R-:W-:Y:S01]  /*08a0*/  IADD3 R20, P3, PT, R20, R13, RZ ;  /* 0x0000000d14147210 */ /* 0x000fe20007f7e0ff */
[----:B------:R-:W-:Y:S01]  /*08b0*/  IMAD.IADD R6, R0, 0x1, R7 ;  /* 0x0000000100067824 */ /* 0x000fe200078e0207 */
[----:B------:R-:W-:Y:S02]  /*08c0*/  ISETP.GE.OR P0, PT, R19, R4, P0 ;  /* 0x000000041300720c */ /* 0x000fe40000706670 */
[----:B------:R-:W-:Y:S01]  /*08d0*/  IADD3 R9, P1, P2, R21, R0, -R13 ;  /* 0x0000000015097210 */ /* 0x000fe20007a3e80d */
[----:B------:R-:W-:Y:S01]  /*08e0*/  IMAD.X R7, RZ, RZ, RZ, P3 ;  /* 0x000000ffff077224 */ /* 0x000fe200018e06ff */
[----:B------:R-:W-:-:S02]  /*08f0*/  ISETP.GE.OR P0, PT, R6, R5, P0 ;  /* 0x000000050600720c */ /* 0x000fc40000706670 */
[----:B------:R-:W-:Y:S02]  /*0900*/  SHF.R.S32.HI R21, RZ, 0x1f, R21 ;  /* 0x0000001fff157819 */ /* 0x000fe40000011415 */
[C---:B---3--:R-:W-:Y:S02]  /*0910*/  LEA R6, P4, R20.reuse, UR10, 0x3 ;  /* 0x0000000a14067c11 */ /* 0x048fe4000f8818ff */
[----:B------:R-:W-:Y:S02]  /*0920*/  LEA R8, P5, R9, UR8, 0x3 ;  /* 0x0000000809087c11 */ /* 0x000fe4000f8a18ff */
[----:B01----:R-:W-:Y:S02]  /*0930*/  IADD3.X R10, PT, PT, R21, -0x1, R16, P1, P2 ;  /* 0xffffffff150a7810 */ /* 0x003fe40000fe4410 */
[----:B------:R-:W-:Y:S02]  /*0940*/  LEA.HI.X R7, R20, UR11, R7, 0x3, P4 ;  /* 0x0000000b14077c11 */ /* 0x000fe4000a0f1c07 */
[----:B------:R-:W-:Y:S01]  /*0950*/  LEA.HI.X R9, R9, UR9, R10, 0x3, P5 ;  /* 0x0000000909097c11 */ /* 0x000fe2000a8f1c0a */
[----:B------:R-:W2:Y:S04]  /*0960*/  @!P0 LDG.E.64 R20, desc[UR6][R2.64] ;  /* 0x0000000602148981 */ /* 0x000ea8000c1e1b00 */
[----:B------:R-:W2:Y:S04]  /*0970*/  @!P0 LDG.E.64 R10, desc[UR6][R6.64+0x8] ;  /* 0x00000806060a8981 */ /* 0x000ea8000c1e1b00 */
[----:B------:R-:W2:Y:S01]  /*0980*/  @!P0 LDG.E.64 R14, desc[UR6][R8.64+-0x8] ;  /* 0xfffff806080e8981 */ /* 0x000ea2000c1e1b00 */
[----:B------:R-:W-:Y:S05]  /*0990*/  @!P0 WARPSYNC.ALL ;  /* 0x0000000000008948 */ /* 0x000fea0003800000 */
[----:B------:R-:W-:Y:S01]  /*09a0*/  UISETP.NE.AND UP0, UPT, UR5, 0x2, UPT ;  /* 0x000000020500788c */ /* 0x000fe2000bf05270 */
[----:B--2---:R-:W-:-:S07]  /*09b0*/  @!P0 DFMA R10, R10, R14, R20 ;  /* 0x0000000e0a0a822b */ /* 0x004fce0000000014 */
[----:B------:R3:W-:Y:S01]  /*09c0*/  @!P0 STG.E.64 desc[UR6][R2.64], R10 ;  /* 0x0000000a02008986 */ /* 0x0007e2000c101b06 */
[----:B------:R-:W-:Y:S06]  /*09d0*/  @!P0 BAR.SYNC.DEFER_BLOCKING 0x0 ;  /* 0x0000000000008b1d */ /* 0x000fec0000010000 */
[----:B------:R-:W-:Y:S05]  /*09e0*/  BRA.U !UP0, `(.L_x_0) ;  /* 0x0000000108387547 */ /* 0x000fea000b800000 */
[----:B------:R-:W-:-:S04]  /*09f0*/  VIADD R13, R13, 0x2 ;  /* 0x000000020d0d7836 */ /* 0x000fc80000000000 */
[C---:B---3--:R-:W-:Y:S01]  /*0a00*/  IMAD.IADD R10, R0.reuse, 0x1, -R13 ;  /* 0x00000001000a7824 */ /* 0x048fe200078e0a0d */
[----:B------:R-:W-:-:S04]  /*0a10*/  ISETP.GE.AND P0, PT, R0, R13, PT ;  /* 0x0000000d0000720c */ /* 0x000fc80003f06270 */
[----:B------:R-:W-:-:S04]  /*0a20*/  ISETP.LT.U32.OR P0, PT, R17, R18, !P0 ;  /* 0x000000121100720c */ /* 0x000fc80004701470 */
[----:B------:R-:W-:-:S04]  /*0a30*/  ISETP.GE.OR P0, PT, R19, R4, P0 ;  /* 0x000000041300720c */ /* 0x000fc80000706670 */
[----:B------:R-:W-:-:S13]  /*0a40*/  ISETP.GE.OR P0, PT, R10, R5, P0 ;  /* 0x000000050a00720c */ /* 0x000fda0000706670 */
[----:B------:R-:W-:Y:S05]  /*0a50*/  @P0 BRA `(.L_x_0) ;  /* 0x00000000001c0947 */ /* 0x000fea0003800000 */
[----:B------:R-:W2:Y:S04]  /*0a60*/  LDG.E.64 R6, desc[UR6][R6.64+0x10] ;  /* 0x0000100606067981 */ /* 0x000ea8000c1e1b00 */
[----:B------:R-:W2:Y:S04]  /*0a70*/  LDG.E.64 R8, desc[UR6][R8.64+-0x10] ;  /* 0xfffff00608087981 */ /* 0x000ea8000c1e1b00 */
[----:B------:R-:W2:Y:S01]  /*0a80*/  LDG.E.64 R4, desc[UR6][R2.64] ;  /* 0x0000000602047981 */ /* 0x000ea2000c1e1b00 */
[----:B------:R-:W-:Y:S05]  /*0a90*/  WARPSYNC.ALL ;  /* 0x0000000000007948 */ /* 0x000fea0003800000 */
[----:B--2---:R-:W-:-:S07]  /*0aa0*/  DFMA R4, R6, R8, R4 ;  /* 0x000000080604722b */ /* 0x004fce0000000004 */
[----:B------:R4:W-:Y:S01]  /*0ab0*/  STG.E.64 desc[UR6][R2.64], R4 ;  /* 0x0000000402007986 */ /* 0x0009e2000c101b06 */
[----:B------:R-:W-:Y:S06]  /*0ac0*/  BAR.SYNC.DEFER_BLOCKING 0x0 ;  /* 0x0000000000007b1d */ /* 0x000fec0000010000 */
.L_x_0:
[----:B------:R-:W5:Y:S01]  /*0ad0*/  LDCU UR8, c[0x0][0x3a8] ;  /* 0x00007500ff0877ac */ /* 0x000f620008000800 */
[----:B------:R-:W-:-:S05]  /*0ae0*/  VIADD R18, R18, 0x1 ;  /* 0x0000000112127836 */ /* 0x000fca0000000000 */
[----:B-----5:R-:W-:-:S13]  /*0af0*/  ISETP.NE.AND P0, PT, R18, UR8, PT ;  /* 0x0000000812007c0c */ /* 0x020fda000bf05270 */
[----:B------:R-:W-:Y:S05]  /*0b00*/  @P0 BRA `(.L_x_6) ;  /* 0xfffffff400a00947 */ /* 0x000fea000383ffff */
[----:B------:R-:W-:Y:S05]  /*0b10*/  EXIT ;  /* 0x000000000000794d */ /* 0x000fea0003800000 */
.L_x_7:
[----:B------:R-:W-:-:S00]  /*0b20*/  BRA `(.L_x_7) ;  /* 0xfffffffc00fc7947 */ /* 0x000fc0000383ffff */
[----:B------:R-:W-:-:S00]  /*0b30*/  NOP ;  /* 0x0000000000007918 */ /* 0x000fc00000000000 */
        /* <DEDUP_REMOVED lines=12> */
.L_x_8:


//--------------------- .nv.shared.reserved.0     --------------------------
	.section	.nv.shared.reserved.0,"aw",@nobits
	.weak		__nv_reservedSMEM_offset_0_alias
	.size		__nv_reservedSMEM_offset_0_alias, 0, 64
	.other		__nv_reservedSMEM_offset_0_alias,@"STO_CUDA_RESERVED_SHARED STV_DEFAULT"
__nv_reservedSMEM_offset_0_alias:
	.zero		0
	.zero		64


//--------------------- .nv.constant0._Z11convolutionPdS_S_iiiiii --------------------------
	.section	.nv.constant0._Z11convolutionPdS_S_iiiiii,"a",@progbits
	.sectionflags	@""
	.align	4
.nv.constant0._Z11convolutionPdS_S_iiiiii:
	.zero		944


//--------------------- SYMBOLS --------------------------

	.type		.nv.reservedSmem.offset0,@object
	.size		.nv.reservedSmem.offset0,0x4
